//
// Generated by NVIDIA NVVM Compiler
//
// Compiler Build ID: CL-36424714
// Cuda compilation tools, release 13.0, V13.0.88
// Based on NVVM 20.0.0
//

.version 9.0
.target sm_100
.address_size 64

	// .globl	_Z7computefifffffffffffffff
.extern .func  (.param .b32 func_retval0) vprintf
(
	.param .b64 vprintf_param_0,
	.param .b64 vprintf_param_1
)
;
.global .align 1 .b8 $str[7] = {37, 46, 49, 55, 103, 10};

.visible .entry _Z7computefifffffffffffffff(
	.param .f32 _Z7computefifffffffffffffff_param_0,
	.param .u32 _Z7computefifffffffffffffff_param_1,
	.param .f32 _Z7computefifffffffffffffff_param_2,
	.param .f32 _Z7computefifffffffffffffff_param_3,
	.param .f32 _Z7computefifffffffffffffff_param_4,
	.param .f32 _Z7computefifffffffffffffff_param_5,
	.param .f32 _Z7computefifffffffffffffff_param_6,
	.param .f32 _Z7computefifffffffffffffff_param_7,
	.param .f32 _Z7computefifffffffffffffff_param_8,
	.param .f32 _Z7computefifffffffffffffff_param_9,
	.param .f32 _Z7computefifffffffffffffff_param_10,
	.param .f32 _Z7computefifffffffffffffff_param_11,
	.param .f32 _Z7computefifffffffffffffff_param_12,
	.param .f32 _Z7computefifffffffffffffff_param_13,
	.param .f32 _Z7computefifffffffffffffff_param_14,
	.param .f32 _Z7computefifffffffffffffff_param_15,
	.param .f32 _Z7computefifffffffffffffff_param_16
)
{
	.local .align 8 .b8 	__local_depot0[8];
	.reg .b64 	%SP;
	.reg .b64 	%SPL;
	.reg .pred 	%p<21>;
	.reg .b32 	%r<22>;
	.reg .b32 	%f<114>;
	.reg .b64 	%rd<5>;
	.reg .b64 	%fd<2>;

	mov.u64 	%SPL, __local_depot0;
	cvta.local.u64 	%SP, %SPL;
	ld.param.f32 	%f113, [_Z7computefifffffffffffffff_param_0];
	ld.param.u32 	%r8, [_Z7computefifffffffffffffff_param_1];
	ld.param.f32 	%f15, [_Z7computefifffffffffffffff_param_2];
	ld.param.f32 	%f16, [_Z7computefifffffffffffffff_param_3];
	ld.param.f32 	%f17, [_Z7computefifffffffffffffff_param_4];
	ld.param.f32 	%f18, [_Z7computefifffffffffffffff_param_5];
	ld.param.f32 	%f19, [_Z7computefifffffffffffffff_param_6];
	ld.param.f32 	%f20, [_Z7computefifffffffffffffff_param_7];
	ld.param.f32 	%f21, [_Z7computefifffffffffffffff_param_8];
	ld.param.f32 	%f22, [_Z7computefifffffffffffffff_param_9];
	ld.param.f32 	%f23, [_Z7computefifffffffffffffff_param_10];
	ld.param.f32 	%f24, [_Z7computefifffffffffffffff_param_11];
	ld.param.f32 	%f25, [_Z7computefifffffffffffffff_param_12];
	ld.param.f32 	%f26, [_Z7computefifffffffffffffff_param_13];
	ld.param.f32 	%f27, [_Z7computefifffffffffffffff_param_14];
	ld.param.f32 	%f28, [_Z7computefifffffffffffffff_param_15];
	ld.param.f32 	%f29, [_Z7computefifffffffffffffff_param_16];
	setp.lt.s32 	%p1, %r8, 1;
	@%p1 bra 	$L__BB0_7;
	fma.rn.f32 	%f1, %f16, 0f33CF7E84, %f15;
	div.rn.f32 	%f31, %f19, 0fFB7CE4D4;
	setp.lt.f32 	%p2, %f31, 0f00800000;
	mul.f32 	%f32, %f31, 0f4B000000;
	selp.f32 	%f33, %f32, %f31, %p2;
	selp.f32 	%f34, 0fC1B80000, 0f00000000, %p2;
	mov.b32 	%r9, %f33;
	add.s32 	%r10, %r9, -1059760811;
	and.b32  	%r11, %r10, -8388608;
	sub.s32 	%r12, %r9, %r11;
	mov.b32 	%f35, %r12;
	cvt.rn.f32.s32 	%f36, %r11;
	fma.rn.f32 	%f37, %f36, 0f34000000, %f34;
	add.f32 	%f38, %f35, 0fBF800000;
	fma.rn.f32 	%f39, %f38, 0fBE055027, 0f3E1039F6;
	fma.rn.f32 	%f40, %f39, %f38, 0fBDF8CDCC;
	fma.rn.f32 	%f41, %f40, %f38, 0f3E0F2955;
	fma.rn.f32 	%f42, %f41, %f38, 0fBE2AD8B9;
	fma.rn.f32 	%f43, %f42, %f38, 0f3E4CED0B;
	fma.rn.f32 	%f44, %f43, %f38, 0fBE7FFF22;
	fma.rn.f32 	%f45, %f44, %f38, 0f3EAAAA78;
	fma.rn.f32 	%f46, %f45, %f38, 0fBF000000;
	mul.f32 	%f47, %f38, %f46;
	fma.rn.f32 	%f48, %f47, %f38, %f38;
	fma.rn.f32 	%f49, %f37, 0f3F317218, %f48;
	setp.gt.u32 	%p3, %r9, 2139095039;
	fma.rn.f32 	%f50, %f33, 0f7F800000, 0f7F800000;
	selp.f32 	%f51, %f50, %f49, %p3;
	setp.eq.f32 	%p4, %f33, 0f00000000;
	selp.f32 	%f52, 0fFF800000, %f51, %p4;
	setp.lt.f32 	%p5, %f52, 0f00800000;
	mul.f32 	%f53, %f52, 0f4B000000;
	selp.f32 	%f54, %f53, %f52, %p5;
	selp.f32 	%f55, 0fC1B80000, 0f00000000, %p5;
	mov.b32 	%r13, %f54;
	add.s32 	%r14, %r13, -1059760811;
	and.b32  	%r15, %r14, -8388608;
	sub.s32 	%r16, %r13, %r15;
	mov.b32 	%f56, %r16;
	cvt.rn.f32.s32 	%f57, %r15;
	fma.rn.f32 	%f58, %f57, 0f34000000, %f55;
	add.f32 	%f59, %f56, 0fBF800000;
	fma.rn.f32 	%f60, %f59, 0fBE055027, 0f3E1039F6;
	fma.rn.f32 	%f61, %f60, %f59, 0fBDF8CDCC;
	fma.rn.f32 	%f62, %f61, %f59, 0f3E0F2955;
	fma.rn.f32 	%f63, %f62, %f59, 0fBE2AD8B9;
	fma.rn.f32 	%f64, %f63, %f59, 0f3E4CED0B;
	fma.rn.f32 	%f65, %f64, %f59, 0fBE7FFF22;
	fma.rn.f32 	%f66, %f65, %f59, 0f3EAAAA78;
	fma.rn.f32 	%f67, %f66, %f59, 0fBF000000;
	mul.f32 	%f68, %f59, %f67;
	fma.rn.f32 	%f69, %f68, %f59, %f59;
	fma.rn.f32 	%f70, %f58, 0f3F317218, %f69;
	setp.gt.u32 	%p6, %r13, 2139095039;
	fma.rn.f32 	%f71, %f54, 0f7F800000, 0f7F800000;
	selp.f32 	%f72, %f71, %f70, %p6;
	setp.eq.f32 	%p7, %f54, 0f00000000;
	mul.f32 	%f73, %f72, 0f3EDE5BD9;
	selp.f32 	%f74, 0fFF800000, %f73, %p7;
	abs.f32 	%f75, %f74;
	setp.gt.f32 	%p8, %f75, 0f3F800000;
	rcp.approx.ftz.f32 	%f76, %f75;
	selp.f32 	%f77, %f76, %f75, %p8;
	mul.f32 	%f78, %f77, %f77;
	fma.rn.f32 	%f79, %f78, 0f3B2090AA, 0fBC6BE14F;
	fma.rn.f32 	%f80, %f79, %f78, 0f3D23397E;
	fma.rn.f32 	%f81, %f80, %f78, 0fBD948A7A;
	fma.rn.f32 	%f82, %f81, %f78, 0f3DD76B21;
	fma.rn.f32 	%f83, %f82, %f78, 0fBE111E88;
	fma.rn.f32 	%f84, %f83, %f78, 0f3E4CAF60;
	fma.rn.f32 	%f85, %f84, %f78, 0fBEAAAA27;
	mul.f32 	%f86, %f78, %f85;
	fma.rn.f32 	%f87, %f86, %f77, %f77;
	neg.f32 	%f88, %f87;
	fma.rn.f32 	%f89, 0f3F6EE581, 0f3FD774EB, %f88;
	selp.f32 	%f90, %f89, %f87, %p8;
	setp.num.f32 	%p9, %f75, %f75;
	copysign.f32 	%f91, %f74, %f90;
	selp.f32 	%f92, %f91, %f90, %p9;
	add.f32 	%f93, %f92, 0fD3B0D8B5;
	sub.f32 	%f94, %f18, %f93;
	div.rn.f32 	%f95, %f17, %f94;
	add.f32 	%f96, %f21, 0f79D42521;
	mov.f32 	%f97, 0fFA16F25A;
	sub.f32 	%f98, %f97, %f96;
	div.rn.f32 	%f99, %f20, %f98;
	sub.f32 	%f2, %f95, %f99;
	add.f32 	%f100, %f23, %f24;
	add.f32 	%f101, %f100, %f25;
	sub.f32 	%f102, %f101, %f26;
	sub.f32 	%f103, %f102, %f27;
	sub.f32 	%f3, %f22, %f103;
	mul.f32 	%f104, %f29, 0f8000000D;
	div.rn.f32 	%f105, %f28, %f104;
	mul.f32 	%f4, %f105, 0fB586F827;
	and.b32  	%r1, %r8, 3;
	setp.lt.u32 	%p10, %r8, 4;
	@%p10 bra 	$L__BB0_4;
	setp.ltu.f32 	%p11, %f2, %f3;
	selp.f32 	%f5, %f2, %f4, %p11;
	and.b32  	%r17, %r8, 2147483644;
	neg.s32 	%r20, %r17;
$L__BB0_3:
	setp.gtu.f32 	%p12, %f113, %f1;
	selp.f32 	%f106, %f113, %f5, %p12;
	setp.gtu.f32 	%p13, %f106, %f1;
	selp.f32 	%f107, %f106, %f5, %p13;
	setp.gtu.f32 	%p14, %f107, %f1;
	selp.f32 	%f108, %f107, %f5, %p14;
	setp.gtu.f32 	%p15, %f108, %f1;
	selp.f32 	%f113, %f108, %f5, %p15;
	add.s32 	%r20, %r20, 4;
	setp.ne.s32 	%p16, %r20, 0;
	@%p16 bra 	$L__BB0_3;
$L__BB0_4:
	setp.eq.s32 	%p17, %r1, 0;
	@%p17 bra 	$L__BB0_7;
	setp.ltu.f32 	%p18, %f2, %f3;
	selp.f32 	%f10, %f2, %f4, %p18;
	neg.s32 	%r21, %r1;
$L__BB0_6:
	.pragma "nounroll";
	setp.gtu.f32 	%p19, %f113, %f1;
	selp.f32 	%f113, %f113, %f10, %p19;
	add.s32 	%r21, %r21, 1;
	setp.ne.s32 	%p20, %r21, 0;
	@%p20 bra 	$L__BB0_6;
$L__BB0_7:
	add.u64 	%rd1, %SP, 0;
	add.u64 	%rd2, %SPL, 0;
	cvt.f64.f32 	%fd1, %f113;
	st.local.f64 	[%rd2], %fd1;
	mov.u64 	%rd3, $str;
	cvta.global.u64 	%rd4, %rd3;
	{ // callseq 0, 0
	.param .b64 param0;
	st.param.b64 	[param0], %rd4;
	.param .b64 param1;
	st.param.b64 	[param1], %rd1;
	.param .b32 retval0;
	call.uni (retval0), 
	vprintf, 
	(
	param0, 
	param1
	);
	ld.param.b32 	%r18, [retval0];
	} // callseq 0
	ret;

}


// ===== COMPILED SASS (sm_100) =====

	.target	sm_100

	.elftype	@"ET_EXEC"


//--------------------- .note.nv.tkinfo           --------------------------
	.section	.note.nv.tkinfo,"",@"SHT_NOTE"
	.sectionflags	@"SHF_NOTE_NV_TKINFO"
	.tkinfo
        /*0018*/ 	.word	0x00000002
        /*0030*/ 	.string	""
        /*0030*/ 	.string	"ptxas"
        /*0030*/ 	.string	"Cuda compilation tools, release 13.0, V13.0.88"
        /*0030*/ 	.string	"Build cuda_13.0.r13.0/compiler.36424714_0"
        /*0030*/ 	.string	"-arch sm_100 -m 64 "



//--------------------- .note.nv.cuinfo           --------------------------
	.section	.note.nv.cuinfo,"",@"SHT_NOTE"
	.sectionflags	@"SHF_NOTE_NV_CUINFO"
        /*0018*/ 	.short	0x0002
        /*001a*/ 	.short	0x0064
        /*001c*/ 	.short	0x0082
	.zero		2


//--------------------- .nv.info                  --------------------------
	.section	.nv.info,"",@"SHT_CUDA_INFO"
	.align	4


	//----- nvinfo : EIATTR_REGCOUNT
	.align		4
        /*0000*/ 	.byte	0x04, 0x2f
        /*0002*/ 	.short	(.L_2 - .L_1)
	.align		4
.L_1:
        /*0004*/ 	.word	index@(_Z7computefifffffffffffffff)
        /*0008*/ 	.word	0x00000018


	//----- nvinfo : EIATTR_FRAME_SIZE
	.align		4
.L_2:
        /*000c*/ 	.byte	0x04, 0x11
        /*000e*/ 	.short	(.L_4 - .L_3)
	.align		4
.L_3:
        /*0010*/ 	.word	index@($__internal_0_$__cuda_sm3x_div_rn_noftz_f32_slowpath)
        /*0014*/ 	.word	0x00000008


	//----- nvinfo : EIATTR_FRAME_SIZE
	.align		4
.L_4:
        /*0018*/ 	.byte	0x04, 0x11
        /*001a*/ 	.short	(.L_6 - .L_5)
	.align		4
.L_5:
        /*001c*/ 	.word	index@(_Z7computefifffffffffffffff)
        /*0020*/ 	.word	0x00000008


	//----- nvinfo : EIATTR_MIN_STACK_SIZE
	.align		4
.L_6:
        /*0024*/ 	.byte	0x04, 0x12
        /*0026*/ 	.short	(.L_8 - .L_7)
	.align		4
.L_7:
        /*0028*/ 	.word	index@(_Z7computefifffffffffffffff)
        /*002c*/ 	.word	0x00000008
.L_8:


//--------------------- .nv.compat                --------------------------
	.section	.nv.compat,"",@"SHT_CUDA_COMPAT_INFO"
	.align	4
        /*0000*/ 	.byte	0x02, 0x09, 0x00, 0x00, 0x02, 0x02, 0x01, 0x00, 0x02, 0x05, 0x05, 0x00, 0x03, 0x07, 0x01, 0x01
        /*0010*/ 	.byte	0x02, 0x03, 0x00, 0x00, 0x02, 0x06, 0x01, 0x00, 0x04, 0x0b, 0x08, 0x00, 0x01, 0x00, 0x00, 0x00
        /*0020*/ 	.byte	0x00, 0x00, 0x00, 0x00


//--------------------- .nv.info._Z7computefifffffffffffffff --------------------------
	.section	.nv.info._Z7computefifffffffffffffff,"",@"SHT_CUDA_INFO"
	.sectionflags	@""
	.align	4


	//----- nvinfo : EIATTR_CUDA_API_VERSION
	.align		4
        /*0000*/ 	.byte	0x04, 0x37
        /*0002*/ 	.short	(.L_10 - .L_9)
.L_9:
        /*0004*/ 	.word	0x00000082


	//----- nvinfo : EIATTR_KPARAM_INFO
	.align		4
.L_10:
        /*0008*/ 	.byte	0x04, 0x17
        /*000a*/ 	.short	(.L_12 - .L_11)
.L_11:
        /*000c*/ 	.word	0x00000000
        /*0010*/ 	.short	0x0010
        /*0012*/ 	.short	0x0040
        /*0014*/ 	.byte	0x00, 0xf0, 0x11, 0x00


	//----- nvinfo : EIATTR_KPARAM_INFO
	.align		4
.L_12:
        /*0018*/ 	.byte	0x04, 0x17
        /*001a*/ 	.short	(.L_14 - .L_13)
.L_13:
        /*001c*/ 	.word	0x00000000
        /*0020*/ 	.short	0x000f
        /*0022*/ 	.short	0x003c
        /*0024*/ 	.byte	0x00, 0xf0, 0x11, 0x00


	//----- nvinfo : EIATTR_KPARAM_INFO
	.align		4
.L_14:
        /*0028*/ 	.byte	0x04, 0x17
        /*002a*/ 	.short	(.L_16 - .L_15)
.L_15:
        /*002c*/ 	.word	0x00000000
        /*0030*/ 	.short	0x000e
        /*0032*/ 	.short	0x0038
        /*0034*/ 	.byte	0x00, 0xf0, 0x11, 0x00


	//----- nvinfo : EIATTR_KPARAM_INFO
	.align		4
.L_16:
        /*0038*/ 	.byte	0x04, 0x17
        /*003a*/ 	.short	(.L_18 - .L_17)
.L_17:
        /*003c*/ 	.word	0x00000000
        /*0040*/ 	.short	0x000d
        /*0042*/ 	.short	0x0034
        /*0044*/ 	.byte	0x00, 0xf0, 0x11, 0x00


	//----- nvinfo : EIATTR_KPARAM_INFO
	.align		4
.L_18:
        /*0048*/ 	.byte	0x04, 0x17
        /*004a*/ 	.short	(.L_20 - .L_19)
.L_19:
        /*004c*/ 	.word	0x00000000
        /*0050*/ 	.short	0x000c
        /*0052*/ 	.short	0x0030
        /*0054*/ 	.byte	0x00, 0xf0, 0x11, 0x00


	//----- nvinfo : EIATTR_KPARAM_INFO
	.align		4
.L_20:
        /*0058*/ 	.byte	0x04, 0x17
        /*005a*/ 	.short	(.L_22 - .L_21)
.L_21:
        /*005c*/ 	.word	0x00000000
        /*0060*/ 	.short	0x000b
        /*0062*/ 	.short	0x002c
        /*0064*/ 	.byte	0x00, 0xf0, 0x11, 0x00


	//----- nvinfo : EIATTR_KPARAM_INFO
	.align		4
.L_22:
        /*0068*/ 	.byte	0x04, 0x17
        /*006a*/ 	.short	(.L_24 - .L_23)
.L_23:
        /*006c*/ 	.word	0x00000000
        /*0070*/ 	.short	0x000a
        /*0072*/ 	.short	0x0028
        /*0074*/ 	.byte	0x00, 0xf0, 0x11, 0x00


	//----- nvinfo : EIATTR_KPARAM_INFO
	.align		4
.L_24:
        /*0078*/ 	.byte	0x04, 0x17
        /*007a*/ 	.short	(.L_26 - .L_25)
.L_25:
        /*007c*/ 	.word	0x00000000
        /*0080*/ 	.short	0x0009
        /*0082*/ 	.short	0x0024
        /*0084*/ 	.byte	0x00, 0xf0, 0x11, 0x00


	//----- nvinfo : EIATTR_KPARAM_INFO
	.align		4
.L_26:
        /*0088*/ 	.byte	0x04, 0x17
        /*008a*/ 	.short	(.L_28 - .L_27)
.L_27:
        /*008c*/ 	.word	0x00000000
        /*0090*/ 	.short	0x0008
        /*0092*/ 	.short	0x0020
        /*0094*/ 	.byte	0x00, 0xf0, 0x11, 0x00


	//----- nvinfo : EIATTR_KPARAM_INFO
	.align		4
.L_28:
        /*0098*/ 	.byte	0x04, 0x17
        /*009a*/ 	.short	(.L_30 - .L_29)
.L_29:
        /*009c*/ 	.word	0x00000000
        /*00a0*/ 	.short	0x0007
        /*00a2*/ 	.short	0x001c
        /*00a4*/ 	.byte	0x00, 0xf0, 0x11, 0x00


	//----- nvinfo : EIATTR_KPARAM_INFO
	.align		4
.L_30:
        /*00a8*/ 	.byte	0x04, 0x17
        /*00aa*/ 	.short	(.L_32 - .L_31)
.L_31:
        /*00ac*/ 	.word	0x00000000
        /*00b0*/ 	.short	0x0006
        /*00b2*/ 	.short	0x0018
        /*00b4*/ 	.byte	0x00, 0xf0, 0x11, 0x00


	//----- nvinfo : EIATTR_KPARAM_INFO
	.align		4
.L_32:
        /*00b8*/ 	.byte	0x04, 0x17
        /*00ba*/ 	.short	(.L_34 - .L_33)
.L_33:
        /*00bc*/ 	.word	0x00000000
        /*00c0*/ 	.short	0x0005
        /*00c2*/ 	.short	0x0014
        /*00c4*/ 	.byte	0x00, 0xf0, 0x11, 0x00


	//----- nvinfo : EIATTR_KPARAM_INFO
	.align		4
.L_34:
        /*00c8*/ 	.byte	0x04, 0x17
        /*00ca*/ 	.short	(.L_36 - .L_35)
.L_35:
        /*00cc*/ 	.word	0x00000000
        /*00d0*/ 	.short	0x0004
        /*00d2*/ 	.short	0x0010
        /*00d4*/ 	.byte	0x00, 0xf0, 0x11, 0x00


	//----- nvinfo : EIATTR_KPARAM_INFO
	.align		4
.L_36:
        /*00d8*/ 	.byte	0x04, 0x17
        /*00da*/ 	.short	(.L_38 - .L_37)
.L_37:
        /*00dc*/ 	.word	0x00000000
        /*00e0*/ 	.short	0x0003
        /*00e2*/ 	.short	0x000c
        /*00e4*/ 	.byte	0x00, 0xf0, 0x11, 0x00


	//----- nvinfo : EIATTR_KPARAM_INFO
	.align		4
.L_38:
        /*00e8*/ 	.byte	0x04, 0x17
        /*00ea*/ 	.short	(.L_40 - .L_39)
.L_39:
        /*00ec*/ 	.word	0x00000000
        /*00f0*/ 	.short	0x0002
        /*00f2*/ 	.short	0x0008
        /*00f4*/ 	.byte	0x00, 0xf0, 0x11, 0x00


	//----- nvinfo : EIATTR_KPARAM_INFO
	.align		4
.L_40:
        /*00f8*/ 	.byte	0x04, 0x17
        /*00fa*/ 	.short	(.L_42 - .L_41)
.L_41:
        /*00fc*/ 	.word	0x00000000
        /*0100*/ 	.short	0x0001
        /*0102*/ 	.short	0x0004
        /*0104*/ 	.byte	0x00, 0xf0, 0x11, 0x00


	//----- nvinfo : EIATTR_KPARAM_INFO
	.align		4
.L_42:
        /*0108*/ 	.byte	0x04, 0x17
        /*010a*/ 	.short	(.L_44 - .L_43)
.L_43:
        /*010c*/ 	.word	0x00000000
        /*0110*/ 	.short	0x0000
        /*0112*/ 	.short	0x0000
        /*0114*/ 	.byte	0x00, 0xf0, 0x11, 0x00


	//----- nvinfo : EIATTR_SPARSE_MMA_MASK
	.align		4
.L_44:
        /*0118*/ 	.byte	0x03, 0x50
        /*011a*/ 	.short	0x0000


	//----- nvinfo : EIATTR_MAXREG_COUNT
	.align		4
        /*011c*/ 	.byte	0x03, 0x1b
        /*011e*/ 	.short	0x00ff


	//----- nvinfo : EIATTR_EXTERNS
	.align		4
        /*0120*/ 	.byte	0x04, 0x0f
        /*0122*/ 	.short	(.L_46 - .L_45)


	//   ....[0]....
	.align		4
.L_45:
        /*0124*/ 	.word	index@(vprintf)


	//----- nvinfo : EIATTR_MERCURY_ISA_VERSION
	.align		4
.L_46:
        /*0128*/ 	.byte	0x03, 0x5f
        /*012a*/ 	.short	0x0101


	//----- nvinfo : EIATTR_VRC_CTA_INIT_COUNT
	.align		4
        /*012c*/ 	.byte	0x02, 0x4a
	.zero		1
	.zero		1


	//----- nvinfo : EIATTR_SYSCALL_OFFSETS
	.align		4
        /*0130*/ 	.byte	0x04, 0x46
        /*0132*/ 	.short	(.L_48 - .L_47)


	//   ....[0]....
.L_47:
        /*0134*/ 	.word	0x00001050


	//----- nvinfo : EIATTR_EXIT_INSTR_OFFSETS
	.align		4
.L_48:
        /*0138*/ 	.byte	0x04, 0x1c
        /*013a*/ 	.short	(.L_50 - .L_49)


	//   ....[0]....
.L_49:
        /*013c*/ 	.word	0x00001060


	//----- nvinfo : EIATTR_CRS_STACK_SIZE
	.align		4
.L_50:
        /*0140*/ 	.byte	0x04, 0x1e
        /*0142*/ 	.short	(.L_52 - .L_51)
.L_51:
        /*0144*/ 	.word	0x00000000


	//----- nvinfo : EIATTR_CBANK_PARAM_SIZE
	.align		4
.L_52:
        /*0148*/ 	.byte	0x03, 0x19
        /*014a*/ 	.short	0x0044


	//----- nvinfo : EIATTR_PARAM_CBANK
	.align		4
        /*014c*/ 	.byte	0x04, 0x0a
        /*014e*/ 	.short	(.L_54 - .L_53)
	.align		4
.L_53:
        /*0150*/ 	.word	index@(.nv.constant0._Z7computefifffffffffffffff)
        /*0154*/ 	.short	0x0380
        /*0156*/ 	.short	0x0044


	//----- nvinfo : EIATTR_SW_WAR
	.align		4
.L_54:
        /*0158*/ 	.byte	0x04, 0x36
        /*015a*/ 	.short	(.L_56 - .L_55)
.L_55:
        /*015c*/ 	.word	0x00000008
.L_56:


//--------------------- .nv.callgraph             --------------------------
	.section	.nv.callgraph,"",@"SHT_CUDA_CALLGRAPH"
	.align	4
	.sectionentsize	8
	.align		4
        /*0000*/ 	.word	0x00000000
	.align		4
        /*0004*/ 	.word	0xffffffff
	.align		4
        /*0008*/ 	.word	index@(_Z7computefifffffffffffffff)
	.align		4
        /*000c*/ 	.word	index@(vprintf)
	.align		4
        /*0010*/ 	.word	0x00000000
	.align		4
        /*0014*/ 	.word	0xfffffffe
	.align		4
        /*0018*/ 	.word	0x00000000
	.align		4
        /*001c*/ 	.word	0xfffffffd
	.align		4
        /*0020*/ 	.word	0x00000000
	.align		4
        /*0024*/ 	.word	0xfffffffc


//--------------------- .nv.constant4             --------------------------
	.section	.nv.constant4,"a",@progbits
	.align	8
	.align		8
.nv.constant4:
        /*0000*/ 	.dword	vprintf
	.align		8
        /*0008*/ 	.dword	$str


//--------------------- .text._Z7computefifffffffffffffff --------------------------
	.section	.text._Z7computefifffffffffffffff,"ax",@progbits
	.align	128
        .global         _Z7computefifffffffffffffff
        .type           _Z7computefifffffffffffffff,@function
        .size           _Z7computefifffffffffffffff,(.L_x_21 - _Z7computefifffffffffffffff)
        .other          _Z7computefifffffffffffffff,@"STO_CUDA_ENTRY STV_DEFAULT"
_Z7computefifffffffffffffff:
.text._Z7computefifffffffffffffff:
[----:B------:R-:W0:Y:S01]  /*0000*/  LDC R1, c[0x0][0x37c] ;  /* 0x0000df00ff017b82 */ /* 0x000e220000000800 */
[----:B------:R-:W1:Y:S01]  /*0010*/  LDCU UR6, c[0x0][0x384] ;  /* 0x00007080ff0677ac */ /* 0x000e620008000800 */
[----:B0-----:R-:W-:Y:S01]  /*0020*/  VIADD R1, R1, 0xfffffff8 ;  /* 0xfffffff801017836 */ /* 0x001fe20000000000 */
[----:B------:R-:W0:Y:S01]  /*0030*/  LDCU UR4, c[0x0][0x2f8] ;  /* 0x00005f00ff0477ac */ /* 0x000e220008000800 */
[----:B------:R-:W2:Y:S01]  /*0040*/  LDCU UR7, c[0x0][0x380] ;  /* 0x00007000ff0777ac */ /* 0x000ea20008000800 */
[----:B------:R-:W3:Y:S01]  /*0050*/  LDCU UR5, c[0x0][0x2fc] ;  /* 0x00005f80ff0577ac */ /* 0x000ee20008000800 */
[----:B-1----:R-:W-:Y:S01]  /*0060*/  UISETP.GE.AND UP0, UPT, UR6, 0x1, UPT ;  /* 0x000000010600788c */ /* 0x002fe2000bf06270 */
[----:B0-----:R-:W-:Y:S01]  /*0070*/  IADD3 R6, P0, PT, R1, UR4, RZ ;  /* 0x0000000401067c10 */ /* 0x001fe2000ff1e0ff */
[----:B--2---:R-:W-:-:S04]  /*0080*/  IMAD.U32 R0, RZ, RZ, UR7 ;  /* 0x00000007ff007e24 */ /* 0x004fc8000f8e00ff */
[----:B---3--:R-:W-:-:S03]  /*0090*/  IMAD.X R7, RZ, RZ, UR5, P0 ;  /* 0x00000005ff077e24 */ /* 0x008fc600080e06ff */
[----:B------:R-:W-:Y:S05]  /*00a0*/  BRA.U !UP0, `(.L_x_0) ;  /* 0x0000000d08c87547 */ /* 0x000fea000b800000 */
[----:B------:R-:W0:Y:S01]  /*00b0*/  LDC R8, c[0x0][0x398] ;  /* 0x0000e600ff087b82 */ /* 0x000e220000000800 */
[----:B------:R-:W-:Y:S02]  /*00c0*/  IMAD.MOV.U32 R3, RZ, RZ, 0x3819278 ;  /* 0x03819278ff037424 */ /* 0x000fe400078e00ff */
[----:B------:R-:W-:-:S04]  /*00d0*/  IMAD.MOV.U32 R2, RZ, RZ, 0x7b7ce4d4 ;  /* 0x7b7ce4d4ff027424 */ /* 0x000fc800078e00ff */
[----:B------:R-:W-:-:S04]  /*00e0*/  FFMA R2, -R3, R2, 1 ;  /* 0x3f80000003027423 */ /* 0x000fc80000000102 */
[----:B------:R-:W-:Y:S01]  /*00f0*/  FFMA R2, R2, -R3, -7.6155661386234813646e-37 ;  /* 0x8381927802027423 */ /* 0x000fe20000000803 */
[----:B0-----:R-:W0:Y:S03]  /*0100*/  FCHK P0, R8, -1.31309999411086216729e+36 ;  /* 0xfb7ce4d408007902 */ /* 0x001e260000000000 */
[----:B------:R-:W-:-:S04]  /*0110*/  FFMA R3, R2, R8, RZ ;  /* 0x0000000802037223 */ /* 0x000fc800000000ff */
[----:B------:R-:W-:-:S04]  /*0120*/  FFMA R4, R3, 1.31309999411086216729e+36, R8 ;  /* 0x7b7ce4d403047823 */ /* 0x000fc80000000008 */
[----:B------:R-:W-:Y:S01]  /*0130*/  FFMA R2, R2, R4, R3 ;  /* 0x0000000402027223 */ /* 0x000fe20000000003 */
[----:B0-----:R-:W-:Y:S06]  /*0140*/  @!P0 BRA `(.L_x_1) ;  /* 0x0000000000108947 */ /* 0x001fec0003800000 */
[----:B------:R-:W0:Y:S01]  /*0150*/  LDC R2, c[0x0][0x398] ;  /* 0x0000e600ff027b82 */ /* 0x000e220000000800 */
[----:B------:R-:W-:Y:S01]  /*0160*/  IMAD.MOV.U32 R3, RZ, RZ, -0x4831b2c ;  /* 0xfb7ce4d4ff037424 */ /* 0x000fe200078e00ff */
[----:B------:R-:W-:-:S07]  /*0170*/  MOV R8, 0x190 ;  /* 0x0000019000087802 */ /* 0x000fce0000000f00 */
[----:B0-----:R-:W-:Y:S05]  /*0180*/  CALL.REL.NOINC `($__internal_0_$__cuda_sm3x_div_rn_noftz_f32_slowpath) ;  /* 0x0000000c00b87944 */ /* 0x001fea0003c00000 */
.L_x_1:
[----:B------:R-:W-:Y:S01]  /*0190*/  IMAD.MOV.U32 R8, RZ, RZ, R2 ;  /* 0x000000ffff087224 */ /* 0x000fe200078e0002 */
[----:B------:R-:W0:Y:S01]  /*01a0*/  LDCU.64 UR4, c[0x0][0x390] ;  /* 0x00007200ff0477ac */ /* 0x000e220008000a00 */
[----:B------:R-:W-:Y:S02]  /*01b0*/  IMAD.MOV.U32 R9, RZ, RZ, 0x3e055027 ;  /* 0x3e055027ff097424 */ /* 0x000fe400078e00ff */
[----:B------:R-:W-:Y:S01]  /*01c0*/  IMAD.MOV.U32 R11, RZ, RZ, 0x7f800000 ;  /* 0x7f800000ff0b7424 */ /* 0x000fe200078e00ff */
[----:B------:R-:W-:-:S13]  /*01d0*/  FSETP.GEU.AND P0, PT, R8, 1.175494350822287508e-38, PT ;  /* 0x008000000800780b */ /* 0x000fda0003f0e000 */
[----:B------:R-:W-:-:S04]  /*01e0*/  @!P0 FMUL R8, R8, 8388608 ;  /* 0x4b00000008088820 */ /* 0x000fc80000400000 */
[----:B------:R-:W-:-:S05]  /*01f0*/  VIADD R2, R8, 0xc0d55555 ;  /* 0xc0d5555508027836 */ /* 0x000fca0000000000 */
[----:B------:R-:W-:-:S05]  /*0200*/  LOP3.LUT R3, R2, 0xff800000, RZ, 0xc0, !PT ;  /* 0xff80000002037812 */ /* 0x000fca00078ec0ff */
[----:B------:R-:W-:Y:S01]  /*0210*/  IMAD.IADD R2, R8, 0x1, -R3 ;  /* 0x0000000108027824 */ /* 0x000fe200078e0a03 */
[----:B------:R-:W-:-:S03]  /*0220*/  I2FP.F32.S32 R3, R3 ;  /* 0x0000000300037245 */ /* 0x000fc60000201400 */
[----:B------:R-:W-:Y:S01]  /*0230*/  FADD R4, R2, -1 ;  /* 0xbf80000002047421 */ /* 0x000fe20000000000 */
[----:B------:R-:W-:Y:S02]  /*0240*/  FSEL R2, RZ, -23, P0 ;  /* 0xc1b80000ff027808 */ /* 0x000fe40000000000 */
[----:B------:R-:W-:Y:S01]  /*0250*/  ISETP.GT.U32.AND P0, PT, R8, 0x7f7fffff, PT ;  /* 0x7f7fffff0800780c */ /* 0x000fe20003f04070 */
[C---:B------:R-:W-:Y:S02]  /*0260*/  FFMA R5, R4.reuse, -R9, 0.14084610342979431152 ;  /* 0x3e1039f604057423 */ /* 0x040fe40000000809 */
[----:B------:R-:W-:Y:S02]  /*0270*/  FFMA R2, R3, 1.1920928955078125e-07, R2 ;  /* 0x3400000003027823 */ /* 0x000fe40000000002 */
[----:B------:R-:W-:-:S04]  /*0280*/  FFMA R5, R4, R5, -0.12148627638816833496 ;  /* 0xbdf8cdcc04057423 */ /* 0x000fc80000000005 */
[----:B------:R-:W-:-:S04]  /*0290*/  FFMA R5, R4, R5, 0.13980610668659210205 ;  /* 0x3e0f295504057423 */ /* 0x000fc80000000005 */
[----:B------:R-:W-:-:S04]  /*02a0*/  FFMA R5, R4, R5, -0.16684235632419586182 ;  /* 0xbe2ad8b904057423 */ /* 0x000fc80000000005 */
[----:B------:R-:W-:-:S04]  /*02b0*/  FFMA R5, R4, R5, 0.20012299716472625732 ;  /* 0x3e4ced0b04057423 */ /* 0x000fc80000000005 */
[----:B------:R-:W-:-:S04]  /*02c0*/  FFMA R5, R4, R5, -0.24999669194221496582 ;  /* 0xbe7fff2204057423 */ /* 0x000fc80000000005 */
[----:B------:R-:W-:-:S04]  /*02d0*/  FFMA R5, R4, R5, 0.33333182334899902344 ;  /* 0x3eaaaa7804057423 */ /* 0x000fc80000000005 */
[----:B------:R-:W-:-:S04]  /*02e0*/  FFMA R5, R4, R5, -0.5 ;  /* 0xbf00000004057423 */ /* 0x000fc80000000005 */
[----:B------:R-:W-:-:S04]  /*02f0*/  FMUL R5, R4, R5 ;  /* 0x0000000504057220 */ /* 0x000fc80000400000 */
[----:B------:R-:W-:-:S04]  /*0300*/  FFMA R5, R4, R5, R4 ;  /* 0x0000000504057223 */ /* 0x000fc80000000004 */
[----:B------:R-:W-:Y:S01]  /*0310*/  FFMA R2, R2, 0.69314718246459960938, R5 ;  /* 0x3f31721802027823 */ /* 0x000fe20000000005 */
[C---:B------:R-:W-:Y:S01]  /*0320*/  @P0 FFMA R2, R8.reuse, R11, +INF ;  /* 0x7f80000008020423 */ /* 0x040fe2000000000b */
[----:B------:R-:W-:-:S04]  /*0330*/  FSETP.NEU.AND P0, PT, R8, RZ, PT ;  /* 0x000000ff0800720b */ /* 0x000fc80003f0d000 */
[----:B------:R-:W-:-:S04]  /*0340*/  FSEL R2, R2, -INF , P0 ;  /* 0xff80000002027808 */ /* 0x000fc80000000000 */
[----:B------:R-:W-:-:S13]  /*0350*/  FSETP.GEU.AND P0, PT, R2, 1.175494350822287508e-38, PT ;  /* 0x008000000200780b */ /* 0x000fda0003f0e000 */
[----:B------:R-:W-:-:S04]  /*0360*/  @!P0 FMUL R2, R2, 8388608 ;  /* 0x4b00000002028820 */ /* 0x000fc80000400000 */
[----:B------:R-:W-:-:S05]  /*0370*/  VIADD R3, R2, 0xc0d55555 ;  /* 0xc0d5555502037836 */ /* 0x000fca0000000000 */
[----:B------:R-:W-:-:S04]  /*0380*/  LOP3.LUT R5, R3, 0xff800000, RZ, 0xc0, !PT ;  /* 0xff80000003057812 */ /* 0x000fc800078ec0ff */
[----:B------:R-:W-:Y:S01]  /*0390*/  I2FP.F32.S32 R4, R5 ;  /* 0x0000000500047245 */ /* 0x000fe20000201400 */
[----:B------:R-:W-:Y:S02]  /*03a0*/  IMAD.IADD R3, R2, 0x1, -R5 ;  /* 0x0000000102037824 */ /* 0x000fe400078e0a05 */
[----:B------:R-:W-:Y:S02]  /*03b0*/  IMAD.MOV.U32 R5, RZ, RZ, 0x3b2090aa ;  /* 0x3b2090aaff057424 */ /* 0x000fe400078e00ff */
[----:B------:R-:W-:-:S04]  /*03c0*/  FADD R8, R3, -1 ;  /* 0xbf80000003087421 */ /* 0x000fc80000000000 */
[----:B------:R-:W-:-:S04]  /*03d0*/  FFMA R3, R8, -R9, 0.14084610342979431152 ;  /* 0x3e1039f608037423 */ /* 0x000fc80000000809 */
[----:B------:R-:W-:-:S04]  /*03e0*/  FFMA R3, R8, R3, -0.12148627638816833496 ;  /* 0xbdf8cdcc08037423 */ /* 0x000fc80000000003 */
[----:B------:R-:W-:-:S04]  /*03f0*/  FFMA R3, R8, R3, 0.13980610668659210205 ;  /* 0x3e0f295508037423 */ /* 0x000fc80000000003 */
[----:B------:R-:W-:-:S04]  /*0400*/  FFMA R3, R8, R3, -0.16684235632419586182 ;  /* 0xbe2ad8b908037423 */ /* 0x000fc80000000003 */
[----:B------:R-:W-:-:S04]  /*0410*/  FFMA R3, R8, R3, 0.20012299716472625732 ;  /* 0x3e4ced0b08037423 */ /* 0x000fc80000000003 */
[----:B------:R-:W-:-:S04]  /*0420*/  FFMA R3, R8, R3, -0.24999669194221496582 ;  /* 0xbe7fff2208037423 */ /* 0x000fc80000000003 */
[----:B------:R-:W-:-:S04]  /*0430*/  FFMA R3, R8, R3, 0.33333182334899902344 ;  /* 0x3eaaaa7808037423 */ /* 0x000fc80000000003 */
[----:B------:R-:W-:Y:S01]  /*0440*/  FFMA R9, R8, R3, -0.5 ;  /* 0xbf00000008097423 */ /* 0x000fe20000000003 */
[----:B------:R-:W-:Y:S02]  /*0450*/  FSEL R3, RZ, -23, P0 ;  /* 0xc1b80000ff037808 */ /* 0x000fe40000000000 */
[----:B------:R-:W-:Y:S01]  /*0460*/  ISETP.GT.U32.AND P0, PT, R2, 0x7f7fffff, PT ;  /* 0x7f7fffff0200780c */ /* 0x000fe20003f04070 */
[----:B------:R-:W-:Y:S02]  /*0470*/  FMUL R9, R8, R9 ;  /* 0x0000000908097220 */ /* 0x000fe40000400000 */
[----:B------:R-:W-:Y:S02]  /*0480*/  FFMA R3, R4, 1.1920928955078125e-07, R3 ;  /* 0x3400000004037823 */ /* 0x000fe40000000003 */
[----:B------:R-:W-:Y:S01]  /*0490*/  FFMA R8, R8, R9, R8 ;  /* 0x0000000908087223 */ /* 0x000fe20000000008 */
[----:B------:R-:W-:-:S03]  /*04a0*/  IMAD.MOV.U32 R9, RZ, RZ, 0x3f6ee581 ;  /* 0x3f6ee581ff097424 */ /* 0x000fc600078e00ff */
[----:B------:R-:W-:Y:S01]  /*04b0*/  FFMA R3, R3, 0.69314718246459960938, R8 ;  /* 0x3f31721803037823 */ /* 0x000fe20000000008 */
[----:B0-----:R-:W-:-:S03]  /*04c0*/  IMAD.U32 R8, RZ, RZ, UR4 ;  /* 0x00000004ff087e24 */ /* 0x001fc6000f8e00ff */
[C---:B------:R-:W-:Y:S01]  /*04d0*/  @P0 FFMA R3, R2.reuse, R11, +INF ;  /* 0x7f80000002030423 */ /* 0x040fe2000000000b */
[----:B------:R-:W-:-:S03]  /*04e0*/  FSETP.NEU.AND P0, PT, R2, RZ, PT ;  /* 0x000000ff0200720b */ /* 0x000fc60003f0d000 */
[----:B------:R-:W-:-:S05]  /*04f0*/  FMUL R3, R3, 0.43429449200630187988 ;  /* 0x3ede5bd903037820 */ /* 0x000fca0000400000 */
[----:B------:R-:W-:-:S04]  /*0500*/  FSEL R3, R3, -INF , P0 ;  /* 0xff80000003037808 */ /* 0x000fc80000000000 */
[----:B------:R-:W0:Y:S01]  /*0510*/  MUFU.RCP R2, |R3| ;  /* 0x4000000300027308 */ /* 0x000e220000001000 */
[----:B------:R-:W-:-:S04]  /*0520*/  FSETP.GT.AND P0, PT, |R3|, 1, PT ;  /* 0x3f8000000300780b */ /* 0x000fc80003f04200 */
[----:B0-----:R-:W-:-:S05]  /*0530*/  FSEL R2, R2, |R3|, P0 ;  /* 0x4000000302027208 */ /* 0x001fca0000000000 */
[----:B------:R-:W-:-:S04]  /*0540*/  FMUL R4, R2, R2 ;  /* 0x0000000202047220 */ /* 0x000fc80000400000 */
[----:B------:R-:W-:-:S04]  /*0550*/  FFMA R5, R4, R5, -0.014396979473531246185 ;  /* 0xbc6be14f04057423 */ /* 0x000fc80000000005 */
[----:B------:R-:W-:-:S04]  /*0560*/  FFMA R5, R4, R5, 0.039849750697612762451 ;  /* 0x3d23397e04057423 */ /* 0x000fc80000000005 */
[----:B------:R-:W-:-:S04]  /*0570*/  FFMA R5, R4, R5, -0.072529748082160949707 ;  /* 0xbd948a7a04057423 */ /* 0x000fc80000000005 */
[----:B------:R-:W-:-:S04]  /*0580*/  FFMA R5, R4, R5, 0.10518480092287063599 ;  /* 0x3dd76b2104057423 */ /* 0x000fc80000000005 */
[----:B------:R-:W-:-:S04]  /*0590*/  FFMA R5, R4, R5, -0.14171802997589111328 ;  /* 0xbe111e8804057423 */ /* 0x000fc80000000005 */
[----:B------:R-:W-:-:S04]  /*05a0*/  FFMA R5, R4, R5, 0.19988775253295898438 ;  /* 0x3e4caf6004057423 */ /* 0x000fc80000000005 */
[----:B------:R-:W-:-:S04]  /*05b0*/  FFMA R5, R4, R5, -0.33332940936088562012 ;  /* 0xbeaaaa2704057423 */ /* 0x000fc80000000005 */
[----:B------:R-:W-:-:S04]  /*05c0*/  FMUL R5, R4, R5 ;  /* 0x0000000504057220 */ /* 0x000fc80000400000 */
[----:B------:R-:W-:-:S04]  /*05d0*/  FFMA R2, R2, R5, R2 ;  /* 0x0000000502027223 */ /* 0x000fc80000000002 */
[----:B------:R-:W-:Y:S01]  /*05e0*/  @P0 FFMA R2, R9, 1.6832555532455444336, -R2 ;  /* 0x3fd774eb09020823 */ /* 0x000fe20000000802 */
[----:B------:R-:W-:-:S04]  /*05f0*/  FSETP.NAN.AND P0, PT, |R3|, |R3|, PT ;  /* 0x400000030300720b */ /* 0x000fc80003f08200 */
[----:B------:R-:W-:-:S04]  /*0600*/  LOP3.LUT R3, R2, 0x80000000, R3, 0xb8, !PT ;  /* 0x8000000002037812 */ /* 0x000fc800078eb803 */
[----:B------:R-:W-:-:S05]  /*0610*/  FSEL R3, R3, R2, !P0 ;  /* 0x0000000203037208 */ /* 0x000fca0004000000 */
[----:B------:R-:W-:-:S04]  /*0620*/  FADD R3, R3, -1.51909996953600000000e+12 ;  /* 0xd3b0d8b503037421 */ /* 0x000fc80000000000 */
[----:B------:R-:W-:-:S04]  /*0630*/  FADD R5, -R3, UR5 ;  /* 0x0000000503057e21 */ /* 0x000fc80008000100 */
[----:B------:R-:W0:Y:S08]  /*0640*/  MUFU.RCP R2, R5 ;  /* 0x0000000500027308 */ /* 0x000e300000001000 */
[----:B------:R-:W1:Y:S01]  /*0650*/  FCHK P0, R8, R5 ;  /* 0x0000000508007302 */ /* 0x000e620000000000 */
[----:B0-----:R-:W-:-:S04]  /*0660*/  FFMA R3, -R5, R2, 1 ;  /* 0x3f80000005037423 */ /* 0x001fc80000000102 */
[----:B------:R-:W-:-:S04]  /*0670*/  FFMA R2, R2, R3, R2 ;  /* 0x0000000302027223 */ /* 0x000fc80000000002 */
[----:B------:R-:W-:-:S04]  /*0680*/  FFMA R3, R2, UR4, RZ ;  /* 0x0000000402037c23 */ /* 0x000fc800080000ff */
[----:B------:R-:W-:-:S04]  /*0690*/  FFMA R4, -R5, R3, UR4 ;  /* 0x0000000405047e23 */ /* 0x000fc80008000103 */
[----:B------:R-:W-:Y:S01]  /*06a0*/  FFMA R4, R2, R4, R3 ;  /* 0x0000000402047223 */ /* 0x000fe20000000003 */
[----:B-1----:R-:W-:Y:S06]  /*06b0*/  @!P0 BRA `(.L_x_2) ;  /* 0x0000000000148947 */ /* 0x002fec0003800000 */
[----:B------:R-:W0:Y:S01]  /*06c0*/  LDC R2, c[0x0][0x390] ;  /* 0x0000e400ff027b82 */ /* 0x000e220000000800 */
[----:B------:R-:W-:Y:S01]  /*06d0*/  IMAD.MOV.U32 R3, RZ, RZ, R5 ;  /* 0x000000ffff037224 */ /* 0x000fe200078e0005 */
[----:B------:R-:W-:-:S07]  /*06e0*/  MOV R8, 0x700 ;  /* 0x0000070000087802 */ /* 0x000fce0000000f00 */
[----:B0-----:R-:W-:Y:S05]  /*06f0*/  CALL.REL.NOINC `($__internal_0_$__cuda_sm3x_div_rn_noftz_f32_slowpath) ;  /* 0x00000008005c7944 */ /* 0x001fea0003c00000 */
[----:B------:R-:W-:-:S07]  /*0700*/  IMAD.MOV.U32 R4, RZ, RZ, R2 ;  /* 0x000000ffff047224 */ /* 0x000fce00078e0002 */
.L_x_2:
[----:B------:R-:W0:Y:S01]  /*0710*/  LDC R2, c[0x0][0x3a0] ;  /* 0x0000e800ff027b82 */ /* 0x000e220000000800 */
[----:B------:R-:W1:Y:S02]  /*0720*/  LDCU UR4, c[0x0][0x39c] ;  /* 0x00007380ff0477ac */ /* 0x000e640008000800 */
[----:B-1----:R-:W-:Y:S02]  /*0730*/  IMAD.U32 R10, RZ, RZ, UR4 ;  /* 0x00000004ff0a7e24 */ /* 0x002fe4000f8e00ff */
[----:B0-----:R-:W-:-:S04]  /*0740*/  FADD R2, R2, 1.37689999711760192472e+35 ;  /* 0x79d4252102027421 */ /* 0x001fc80000000000 */
[----:B------:R-:W-:-:S04]  /*0750*/  FADD R3, -R2, -1.95940000609733533078e+35 ;  /* 0xfa16f25a02037421 */ /* 0x000fc80000000100 */
        /* <DEDUP_REMOVED lines=9> */
[----:B------:R-:W-:-:S07]  /*07f0*/  MOV R8, 0x810 ;  /* 0x0000081000087802 */ /* 0x000fce0000000f00 */
[----:B0-----:R-:W-:Y:S05]  /*0800*/  CALL.REL.NOINC `($__internal_0_$__cuda_sm3x_div_rn_noftz_f32_slowpath) ;  /* 0x0000000800187944 */ /* 0x001fea0003c00000 */
[----:B------:R-:W-:-:S07]  /*0810*/  IMAD.MOV.U32 R5, RZ, RZ, R2 ;  /* 0x000000ffff057224 */ /* 0x000fce00078e0002 */
.L_x_3:
[----:B------:R-:W0:Y:S01]  /*0820*/  LDC R3, c[0x0][0x3c0] ;  /* 0x0000f000ff037b82 */ /* 0x000e220000000800 */
[----:B------:R-:W1:Y:S01]  /*0830*/  LDCU UR4, c[0x0][0x3bc] ;  /* 0x00007780ff0477ac */ /* 0x000e620008000800 */
[----:B------:R-:W-:Y:S01]  /*0840*/  FADD R4, -R5, R4 ;  /* 0x0000000405047221 */ /* 0x000fe20000000100 */
[----:B-1----:R-:W-:Y:S02]  /*0850*/  IMAD.U32 R10, RZ, RZ, UR4 ;  /* 0x00000004ff0a7e24 */ /* 0x002fe4000f8e00ff */
[----:B0-----:R-:W-:-:S04]  /*0860*/  FMUL R3, R3, -1.8216880036222621922e-44 ;  /* 0x8000000d03037820 */ /* 0x001fc80000400000 */
        /* <DEDUP_REMOVED lines=12> */
.L_x_4:
[----:B------:R-:W0:Y:S01]  /*0930*/  LDC.64 R2, c[0x0][0x3a8] ;  /* 0x0000ea00ff027b82 */ /* 0x000e220000000a00 */
[----:B------:R-:W1:Y:S01]  /*0940*/  LDCU.64 UR6, c[0x0][0x3b0] ;  /* 0x00007600ff0677ac */ /* 0x000e620008000a00 */
[----:B------:R-:W-:Y:S01]  /*0950*/  FMUL R9, R9, -1.0055999837277340703e-06 ;  /* 0xb586f82709097820 */ /* 0x000fe20000400000 */
[----:B------:R-:W2:Y:S05]  /*0960*/  LDCU UR5, c[0x0][0x384] ;  /* 0x00007080ff0577ac */ /* 0x000eaa0008000800 */
[----:B------:R-:W3:Y:S01]  /*0970*/  LDC.64 R10, c[0x0][0x388] ;  /* 0x0000e200ff0a7b82 */ /* 0x000ee20000000a00 */
[----:B------:R-:W4:Y:S01]  /*0980*/  LDCU UR8, c[0x0][0x3b8] ;  /* 0x00007700ff0877ac */ /* 0x000f220008000800 */
[----:B------:R-:W5:Y:S01]  /*0990*/  LDCU UR9, c[0x0][0x3a4] ;  /* 0x00007480ff0977ac */ /* 0x000f620008000800 */
[----:B--2---:R-:W-:Y:S01]  /*09a0*/  UISETP.GE.U32.AND UP0, UPT, UR5, 0x4, UPT ;  /* 0x000000040500788c */ /* 0x004fe2000bf06070 */
[----:B0-----:R-:W-:Y:S01]  /*09b0*/  FADD R2, R2, R3 ;  /* 0x0000000302027221 */ /* 0x001fe20000000000 */
[----:B------:R-:W-:-:S03]  /*09c0*/  ULOP3.LUT UR4, UR5, 0x3, URZ, 0xc0, !UPT ;  /* 0x0000000305047892 */ /* 0x000fc6000f8ec0ff */
[----:B-1----:R-:W-:-:S04]  /*09d0*/  FADD R2, R2, UR6 ;  /* 0x0000000602027e21 */ /* 0x002fc80008000000 */
[----:B------:R-:W-:Y:S01]  /*09e0*/  FADD R2, R2, -UR7 ;  /* 0x8000000702027e21 */ /* 0x000fe20008000000 */
[----:B---3--:R-:W-:-:S03]  /*09f0*/  FFMA R3, R11, 9.6622017053960007615e-08, R10 ;  /* 0x33cf7e840b037823 */ /* 0x008fc6000000000a */
[----:B----4-:R-:W-:-:S04]  /*0a00*/  FADD R2, R2, -UR8 ;  /* 0x8000000802027e21 */ /* 0x010fc80008000000 */
[----:B-----5:R-:W-:Y:S01]  /*0a10*/  FADD R11, -R2, UR9 ;  /* 0x00000009020b7e21 */ /* 0x020fe20008000100 */
[----:B------:R-:W-:Y:S06]  /*0a20*/  BRA.U !UP0, `(.L_x_5) ;  /* 0x0000000508407547 */ /* 0x000fec000b800000 */
[----:B------:R-:W-:Y:S01]  /*0a30*/  ULOP3.LUT UR5, UR5, 0x7ffffffc, URZ, 0xc0, !UPT ;  /* 0x7ffffffc05057892 */ /* 0x000fe2000f8ec0ff */
[----:B------:R-:W-:-:S03]  /*0a40*/  FSETP.GE.AND P0, PT, R4, R11, PT ;  /* 0x0000000b0400720b */ /* 0x000fc60003f06000 */
[----:B------:R-:W-:Y:S01]  /*0a50*/  UIADD3 UR5, UPT, UPT, -UR5, URZ, URZ ;  /* 0x000000ff05057290 */ /* 0x000fe2000fffe1ff */
[----:B------:R-:W-:-:S03]  /*0a60*/  FSEL R5, R4, R9, !P0 ;  /* 0x0000000904057208 */ /* 0x000fc60004000000 */
[----:B------:R-:W-:-:S09]  /*0a70*/  UISETP.GE.AND UP0, UPT, UR5, URZ, UPT ;  /* 0x000000ff0500728c */ /* 0x000fd2000bf06270 */
[----:B------:R-:W-:Y:S05]  /*0a80*/  BRA.U UP0, `(.L_x_6) ;  /* 0x0000000100fc7547 */ /* 0x000fea000b800000 */
[----:B------:R-:W-:Y:S02]  /*0a90*/  UIADD3 UR6, UPT, UPT, -UR5, URZ, URZ ;  /* 0x000000ff05067290 */ /* 0x000fe4000fffe1ff */
[----:B------:R-:W-:Y:S02]  /*0aa0*/  UPLOP3.LUT UP0, UPT, UPT, UPT, UPT, 0x80, 0x8 ;  /* 0x000000000008789c */ /* 0x000fe40003f0f070 */
[----:B------:R-:W-:-:S09]  /*0ab0*/  UISETP.GT.AND UP1, UPT, UR6, 0xc, UPT ;  /* 0x0000000c0600788c */ /* 0x000fd2000bf24270 */
[----:B------:R-:W-:Y:S05]  /*0ac0*/  BRA.U !UP1, `(.L_x_7) ;  /* 0x0000000109907547 */ /* 0x000fea000b800000 */
[----:B------:R-:W-:-:S11]  /*0ad0*/  UPLOP3.LUT UP0, UPT, UPT, UPT, UPT, 0x40, 0x4 ;  /* 0x000000000004789c */ /* 0x000fd60003f0e870 */
.L_x_8:
[----:B------:R-:W-:Y:S01]  /*0ae0*/  FSETP.GTU.AND P0, PT, R0, R3, PT ;  /* 0x000000030000720b */ /* 0x000fe20003f0c000 */
[----:B------:R-:W-:-:S03]  /*0af0*/  UIADD3 UR5, UPT, UPT, UR5, 0x10, URZ ;  /* 0x0000001005057890 */ /* 0x000fc6000fffe0ff */
[----:B------:R-:W-:Y:S01]  /*0b00*/  FSEL R0, R0, R5, P0 ;  /* 0x0000000500007208 */ /* 0x000fe20000000000 */
[----:B------:R-:W-:-:S03]  /*0b10*/  UISETP.GE.AND UP1, UPT, UR5, -0xc, UPT ;  /* 0xfffffff40500788c */ /* 0x000fc6000bf26270 */
[----:B------:R-:W-:-:S04]  /*0b20*/  FSETP.GTU.AND P0, PT, R0, R3, PT ;  /* 0x000000030000720b */ /* 0x000fc80003f0c000 */
[----:B------:R-:W-:-:S04]  /*0b30*/  FSEL R0, R0, R5, P0 ;  /* 0x0000000500007208 */ /* 0x000fc80000000000 */
        /* <DEDUP_REMOVED lines=27> */
[----:B------:R-:W-:Y:S01]  /*0cf0*/  FSEL R0, R0, R5, P0 ;  /* 0x0000000500007208 */ /* 0x000fe20000000000 */
[----:B------:R-:W-:Y:S08]  /*0d00*/  BRA.U !UP1, `(.L_x_8) ;  /* 0xfffffffd09747547 */ /* 0x000ff0000b83ffff */
.L_x_7:
[----:B------:R-:W-:-:S04]  /*0d10*/  UIADD3 UR6, UPT, UPT, -UR5, URZ, URZ ;  /* 0x000000ff05067290 */ /* 0x000fc8000fffe1ff */
[----:B------:R-:W-:-:S09]  /*0d20*/  UISETP.GT.AND UP1, UPT, UR6, 0x4, UPT ;  /* 0x000000040600788c */ /* 0x000fd2000bf24270 */
[----:B------:R-:W-:Y:S05]  /*0d30*/  BRA.U !UP1, `(.L_x_9) ;  /* 0x0000000109487547 */ /* 0x000fea000b800000 */
[C---:B------:R-:W-:Y:S01]  /*0d40*/  FSETP.GTU.AND P0, PT, R0.reuse, R3, PT ;  /* 0x000000030000720b */ /* 0x040fe20003f0c000 */
[----:B------:R-:W-:Y:S02]  /*0d50*/  UIADD3 UR5, UPT, UPT, UR5, 0x8, URZ ;  /* 0x0000000805057890 */ /* 0x000fe4000fffe0ff */
[----:B------:R-:W-:Y:S01]  /*0d60*/  UPLOP3.LUT UP0, UPT, UPT, UPT, UPT, 0x40, 0x4 ;  /* 0x000000000004789c */ /* 0x000fe20003f0e870 */
        /* <DEDUP_REMOVED lines=14> */
[----:B------:R-:W-:-:S09]  /*0e50*/  FSEL R0, R0, R5, P0 ;  /* 0x0000000500007208 */ /* 0x000fd20000000000 */
.L_x_9:
[----:B------:R-:W-:-:S09]  /*0e60*/  UISETP.NE.OR UP0, UPT, UR5, URZ, UP0 ;  /* 0x000000ff0500728c */ /* 0x000fd20008705670 */
[----:B------:R-:W-:Y:S05]  /*0e70*/  BRA.U !UP0, `(.L_x_5) ;  /* 0x00000001082c7547 */ /* 0x000fea000b800000 */
.L_x_6:
[----:B------:R-:W-:Y:S01]  /*0e80*/  FSETP.GTU.AND P0, PT, R0, R3, PT ;  /* 0x000000030000720b */ /* 0x000fe20003f0c000 */
[----:B------:R-:W-:-:S03]  /*0e90*/  UIADD3 UR5, UPT, UPT, UR5, 0x4, URZ ;  /* 0x0000000405057890 */ /* 0x000fc6000fffe0ff */
[----:B------:R-:W-:Y:S01]  /*0ea0*/  FSEL R0, R0, R5, P0 ;  /* 0x0000000500007208 */ /* 0x000fe20000000000 */
[----:B------:R-:W-:-:S03]  /*0eb0*/  UISETP.NE.AND UP0, UPT, UR5, URZ, UPT ;  /* 0x000000ff0500728c */ /* 0x000fc6000bf05270 */
[----:B------:R-:W-:-:S04]  /*0ec0*/  FSETP.GTU.AND P0, PT, R0, R3, PT ;  /* 0x000000030000720b */ /* 0x000fc80003f0c000 */
[----:B------:R-:W-:-:S04]  /*0ed0*/  FSEL R0, R0, R5, P0 ;  /* 0x0000000500007208 */ /* 0x000fc80000000000 */
[----:B------:R-:W-:-:S04]  /*0ee0*/  FSETP.GTU.AND P0, PT, R0, R3, PT ;  /* 0x000000030000720b */ /* 0x000fc80003f0c000 */
[----:B------:R-:W-:-:S04]  /*0ef0*/  FSEL R0, R0, R5, P0 ;  /* 0x0000000500007208 */ /* 0x000fc80000000000 */
[----:B------:R-:W-:-:S04]  /*0f00*/  FSETP.GTU.AND P0, PT, R0, R3, PT ;  /* 0x000000030000720b */ /* 0x000fc80003f0c000 */
[----:B------:R-:W-:Y:S01]  /*0f10*/  FSEL R0, R0, R5, P0 ;  /* 0x0000000500007208 */ /* 0x000fe20000000000 */
[----:B------:R-:W-:Y:S08]  /*0f20*/  BRA.U UP0, `(.L_x_6) ;  /* 0xfffffffd00d47547 */ /* 0x000ff0000b83ffff */
.L_x_5:
[----:B------:R-:W-:-:S09]  /*0f30*/  UISETP.NE.AND UP0, UPT, UR4, URZ, UPT ;  /* 0x000000ff0400728c */ /* 0x000fd2000bf05270 */
[----:B------:R-:W-:Y:S05]  /*0f40*/  BRA.U !UP0, `(.L_x_0) ;  /* 0x0000000108207547 */ /* 0x000fea000b800000 */
[----:B------:R-:W-:Y:S01]  /*0f50*/  FSETP.GE.AND P0, PT, R4, R11, PT ;  /* 0x0000000b0400720b */ /* 0x000fe20003f06000 */
[----:B------:R-:W-:-:S03]  /*0f60*/  UIADD3 UR4, UPT, UPT, -UR4, URZ, URZ ;  /* 0x000000ff04047290 */ /* 0x000fc6000fffe1ff */
[----:B------:R-:W-:-:S09]  /*0f70*/  FSEL R9, R4, R9, !P0 ;  /* 0x0000000904097208 */ /* 0x000fd20004000000 */
.L_x_10:
[----:B------:R-:W-:Y:S01]  /*0f80*/  UIADD3 UR4, UPT, UPT, UR4, 0x1, URZ ;  /* 0x0000000104047890 */ /* 0x000fe2000fffe0ff */
[----:B------:R-:W-:-:S03]  /*0f90*/  FSETP.GTU.AND P0, PT, R0, R3, PT ;  /* 0x000000030000720b */ /* 0x000fc60003f0c000 */
[----:B------:R-:W-:Y:S01]  /*0fa0*/  UISETP.NE.AND UP0, UPT, UR4, URZ, UPT ;  /* 0x000000ff0400728c */ /* 0x000fe2000bf05270 */
[----:B------:R-:W-:-:S08]  /*0fb0*/  FSEL R0, R0, R9, P0 ;  /* 0x0000000900007208 */ /* 0x000fd00000000000 */
[----:B------:R-:W-:Y:S05]  /*0fc0*/  BRA.U UP0, `(.L_x_10) ;  /* 0xfffffffd00ec7547 */ /* 0x000fea000b83ffff */
.L_x_0:
[----:B------:R-:W0:Y:S01]  /*0fd0*/  F2F.F64.F32 R2, R0 ;  /* 0x0000000000027310 */ /* 0x000e220000201800 */
[----:B------:R-:W-:Y:S01]  /*0fe0*/  MOV R8, 0x0 ;  /* 0x0000000000087802 */ /* 0x000fe20000000f00 */
[----:B------:R-:W1:Y:S05]  /*0ff0*/  LDCU.64 UR4, c[0x4][0x8] ;  /* 0x01000100ff0477ac */ /* 0x000e6a0008000a00 */
[----:B------:R-:W2:Y:S01]  /*1000*/  LDC.64 R8, c[0x4][R8] ;  /* 0x0100000008087b82 */ /* 0x000ea20000000a00 */
[----:B0-----:R0:W-:Y:S01]  /*1010*/  STL.64 [R1], R2 ;  /* 0x0000000201007387 */ /* 0x0011e20000100a00 */
[----:B-1----:R-:W-:Y:S02]  /*1020*/  IMAD.U32 R4, RZ, RZ, UR4 ;  /* 0x00000004ff047e24 */ /* 0x002fe4000f8e00ff */
[----:B------:R-:W-:-:S07]  /*1030*/  IMAD.U32 R5, RZ, RZ, UR5 ;  /* 0x00000005ff057e24 */ /* 0x000fce000f8e00ff */
[----:B------:R-:W-:-:S07]  /*1040*/  LEPC R20, `(.L_x_11) ;  /* 0x000000001014794e */ /* 0x000fce0000000000 */
[----:B0-2---:R-:W-:Y:S05]  /*1050*/  CALL.ABS.NOINC R8 ;  /* 0x0000000008007343 */ /* 0x005fea0003c00000 */
.L_x_11:
[----:B------:R-:W-:Y:S05]  /*1060*/  EXIT ;  /* 0x000000000000794d */ /* 0x000fea0003800000 */
        .weak           $__internal_0_$__cuda_sm3x_div_rn_noftz_f32_slowpath
        .type           $__internal_0_$__cuda_sm3x_div_rn_noftz_f32_slowpath,@function
        .size           $__internal_0_$__cuda_sm3x_div_rn_noftz_f32_slowpath,(.L_x_21 - $__internal_0_$__cuda_sm3x_div_rn_noftz_f32_slowpath)
$__internal_0_$__cuda_sm3x_div_rn_noftz_f32_slowpath:
[----:B------:R-:W-:Y:S02]  /*1070*/  SHF.R.U32.HI R9, RZ, 0x17, R3 ;  /* 0x00000017ff097819 */ /* 0x000fe40000011603 */
[----:B------:R-:W-:Y:S02]  /*1080*/  SHF.R.U32.HI R5, RZ, 0x17, R2 ;  /* 0x00000017ff057819 */ /* 0x000fe40000011602 */
[----:B------:R-:W-:Y:S02]  /*1090*/  LOP3.LUT R14, R9, 0xff, RZ, 0xc0, !PT ;  /* 0x000000ff090e7812 */ /* 0x000fe400078ec0ff */
[----:B------:R-:W-:-:S03]  /*10a0*/  LOP3.LUT R12, R5, 0xff, RZ, 0xc0, !PT ;  /* 0x000000ff050c7812 */ /* 0x000fc600078ec0ff */
[----:B------:R-:W-:Y:S02]  /*10b0*/  VIADD R10, R14, 0xffffffff ;  /* 0xffffffff0e0a7836 */ /* 0x000fe40000000000 */
[----:B------:R-:W-:-:S03]  /*10c0*/  VIADD R9, R12, 0xffffffff ;  /* 0xffffffff0c097836 */ /* 0x000fc60000000000 */
[----:B------:R-:W-:-:S04]  /*10d0*/  ISETP.GT.U32.AND P0, PT, R10, 0xfd, PT ;  /* 0x000000fd0a00780c */ /* 0x000fc80003f04070 */
[----:B------:R-:W-:-:S13]  /*10e0*/  ISETP.GT.U32.OR P0, PT, R9, 0xfd, P0 ;  /* 0x000000fd0900780c */ /* 0x000fda0000704470 */
[----:B------:R-:W-:Y:S01]  /*10f0*/  @!P0 IMAD.MOV.U32 R5, RZ, RZ, RZ ;  /* 0x000000ffff058224 */ /* 0x000fe200078e00ff */
[----:B------:R-:W-:Y:S06]  /*1100*/  @!P0 BRA `(.L_x_12) ;  /* 0x00000000005c8947 */ /* 0x000fec0003800000 */
[----:B------:R-:W-:Y:S02]  /*1110*/  FSETP.GTU.FTZ.AND P0, PT, |R2|, +INF , PT ;  /* 0x7f8000000200780b */ /* 0x000fe40003f1c200 */
[----:B------:R-:W-:-:S04]  /*1120*/  FSETP.GTU.FTZ.AND P1, PT, |R3|, +INF , PT ;  /* 0x7f8000000300780b */ /* 0x000fc80003f3c200 */
[----:B------:R-:W-:-:S13]  /*1130*/  PLOP3.LUT P0, PT, P0, P1, PT, 0xf8, 0x8f ;  /* 0x00000000008f781c */ /* 0x000fda0000703f70 */
[----:B------:R-:W-:Y:S05]  /*1140*/  @P0 BRA `(.L_x_13) ;  /* 0x0000000400440947 */ /* 0x000fea0003800000 */
[----:B------:R-:W-:-:S13]  /*1150*/  LOP3.LUT P0, RZ, R3, 0x7fffffff, R2, 0xc8, !PT ;  /* 0x7fffffff03ff7812 */ /* 0x000fda000780c802 */
[----:B------:R-:W-:Y:S05]  /*1160*/  @!P0 BRA `(.L_x_14) ;  /* 0x0000000400348947 */ /* 0x000fea0003800000 */
[C---:B------:R-:W-:Y:S02]  /*1170*/  FSETP.NEU.FTZ.AND P2, PT, |R2|.reuse, +INF , PT ;  /* 0x7f8000000200780b */ /* 0x040fe40003f5d200 */
[----:B------:R-:W-:Y:S02]  /*1180*/  FSETP.NEU.FTZ.AND P1, PT, |R3|, +INF , PT ;  /* 0x7f8000000300780b */ /* 0x000fe40003f3d200 */
[----:B------:R-:W-:-:S11]  /*1190*/  FSETP.NEU.FTZ.AND P0, PT, |R2|, +INF , PT ;  /* 0x7f8000000200780b */ /* 0x000fd60003f1d200 */
[----:B------:R-:W-:Y:S05]  /*11a0*/  @!P1 BRA !P2, `(.L_x_14) ;  /* 0x0000000400249947 */ /* 0x000fea0005000000 */
[----:B------:R-:W-:-:S04]  /*11b0*/  LOP3.LUT P2, RZ, R2, 0x7fffffff, RZ, 0xc0, !PT ;  /* 0x7fffffff02ff7812 */ /* 0x000fc8000784c0ff */
[----:B------:R-:W-:-:S13]  /*11c0*/  PLOP3.LUT P1, PT, P1, P2, PT, 0x2f, 0xf2 ;  /* 0x0000000000f2781c */ /* 0x000fda0000f24577 */
[----:B------:R-:W-:Y:S05]  /*11d0*/  @P1 BRA `(.L_x_15) ;  /* 0x0000000400101947 */ /* 0x000fea0003800000 */
[----:B------:R-:W-:-:S04]  /*11e0*/  LOP3.LUT P1, RZ, R3, 0x7fffffff, RZ, 0xc0, !PT ;  /* 0x7fffffff03ff7812 */ /* 0x000fc8000782c0ff */
[----:B------:R-:W-:-:S13]  /*11f0*/  PLOP3.LUT P0, PT, P0, P1, PT, 0x2f, 0xf2 ;  /* 0x0000000000f2781c */ /* 0x000fda0000702577 */
[----:B------:R-:W-:Y:S05]  /*1200*/  @P0 BRA `(.L_x_16) ;  /* 0x0000000000f80947 */ /* 0x000fea0003800000 */
[----:B------:R-:W-:Y:S02]  /*1210*/  ISETP.GE.AND P0, PT, R9, RZ, PT ;  /* 0x000000ff0900720c */ /* 0x000fe40003f06270 */
[----:B------:R-:W-:-:S11]  /*1220*/  ISETP.GE.AND P1, PT, R10, RZ, PT ;  /* 0x000000ff0a00720c */ /* 0x000fd60003f26270 */
[----:B------:R-:W-:Y:S02]  /*1230*/  @P0 IMAD.MOV.U32 R5, RZ, RZ, RZ ;  /* 0x000000ffff050224 */ /* 0x000fe400078e00ff */
[----:B------:R-:W-:Y:S01]  /*1240*/  @!P0 FFMA R2, R2, 1.84467440737095516160e+19, RZ ;  /* 0x5f80000002028823 */ /* 0x000fe200000000ff */
[----:B------:R-:W-:Y:S02]  /*1250*/  @!P0 IMAD.MOV.U32 R5, RZ, RZ, -0x40 ;  /* 0xffffffc0ff058424 */ /* 0x000fe400078e00ff */
[----:B------:R-:W-:Y:S02]  /*1260*/  @!P1 FFMA R3, R3, 1.84467440737095516160e+19, RZ ;  /* 0x5f80000003039823 */ /* 0x000fe400000000ff */
[----:B------:R-:W-:-:S07]  /*1270*/  @!P1 VIADD R5, R5, 0x40 ;  /* 0x0000004005059836 */ /* 0x000fce0000000000 */
.L_x_12:
[----:B------:R-:W-:-:S05]  /*1280*/  LEA R10, R14, 0xc0800000, 0x17 ;  /* 0xc08000000e0a7811 */ /* 0x000fca00078eb8ff */
[----:B------:R-:W-:Y:S02]  /*1290*/  IMAD.IADD R10, R3, 0x1, -R10 ;  /* 0x00000001030a7824 */ /* 0x000fe400078e0a0a */
[----:B------:R-:W-:Y:S02]  /*12a0*/  VIADD R3, R12, 0xffffff81 ;  /* 0xffffff810c037836 */ /* 0x000fe40000000000 */
[----:B------:R0:W1:Y:S01]  /*12b0*/  MUFU.RCP R9, R10 ;  /* 0x0000000a00097308 */ /* 0x0000620000001000 */
[----:B------:R-:W-:Y:S01]  /*12c0*/  FADD.FTZ R11, -R10, -RZ ;  /* 0x800000ff0a0b7221 */ /* 0x000fe20000010100 */
[C---:B------:R-:W-:Y:S01]  /*12d0*/  IMAD R2, R3.reuse, -0x800000, R2 ;  /* 0xff80000003027824 */ /* 0x040fe200078e0202 */
[----:B0-----:R-:W-:-:S05]  /*12e0*/  IADD3 R10, PT, PT, R3, 0x7f, -R14 ;  /* 0x0000007f030a7810 */ /* 0x001fca0007ffe80e */
[----:B------:R-:W-:Y:S02]  /*12f0*/  IMAD.IADD R10, R10, 0x1, R5 ;  /* 0x000000010a0a7824 */ /* 0x000fe400078e0205 */
[----:B-1----:R-:W-:-:S04]  /*1300*/  FFMA R12, R9, R11, 1 ;  /* 0x3f800000090c7423 */ /* 0x002fc8000000000b */
[----:B------:R-:W-:-:S04]  /*1310*/  FFMA R16, R9, R12, R9 ;  /* 0x0000000c09107223 */ /* 0x000fc80000000009 */
[----:B------:R-:W-:-:S04]  /*1320*/  FFMA R9, R2, R16, RZ ;  /* 0x0000001002097223 */ /* 0x000fc800000000ff */
[----:B------:R-:W-:-:S04]  /*1330*/  FFMA R12, R11, R9, R2 ;  /* 0x000000090b0c7223 */ /* 0x000fc80000000002 */
[----:B------:R-:W-:-:S04]  /*1340*/  FFMA R9, R16, R12, R9 ;  /* 0x0000000c10097223 */ /* 0x000fc80000000009 */
[----:B------:R-:W-:-:S04]  /*1350*/  FFMA R12, R11, R9, R2 ;  /* 0x000000090b0c7223 */ /* 0x000fc80000000002 */
[----:B------:R-:W-:-:S05]  /*1360*/  FFMA R2, R16, R12, R9 ;  /* 0x0000000c10027223 */ /* 0x000fca0000000009 */
[----:B------:R-:W-:-:S04]  /*1370*/  SHF.R.U32.HI R3, RZ, 0x17, R2 ;  /* 0x00000017ff037819 */ /* 0x000fc80000011602 */
[----:B------:R-:W-:-:S05]  /*1380*/  LOP3.LUT R3, R3, 0xff, RZ, 0xc0, !PT ;  /* 0x000000ff03037812 */ /* 0x000fca00078ec0ff */
[----:B------:R-:W-:-:S04]  /*1390*/  IMAD.IADD R11, R3, 0x1, R10 ;  /* 0x00000001030b7824 */ /* 0x000fc800078e020a */
[----:B------:R-:W-:-:S05]  /*13a0*/  VIADD R3, R11, 0xffffffff ;  /* 0xffffffff0b037836 */ /* 0x000fca0000000000 */
[----:B------:R-:W-:-:S13]  /*13b0*/  ISETP.GE.U32.AND P0, PT, R3, 0xfe, PT ;  /* 0x000000fe0300780c */ /* 0x000fda0003f06070 */
[----:B------:R-:W-:Y:S05]  /*13c0*/  @!P0 BRA `(.L_x_17) ;  /* 0x0000000000808947 */ /* 0x000fea0003800000 */
[----:B------:R-:W-:-:S13]  /*13d0*/  ISETP.GT.AND P0, PT, R11, 0xfe, PT ;  /* 0x000000fe0b00780c */ /* 0x000fda0003f04270 */
[----:B------:R-:W-:Y:S05]  /*13e0*/  @P0 BRA `(.L_x_18) ;  /* 0x00000000006c0947 */ /* 0x000fea0003800000 */
[----:B------:R-:W-:-:S13]  /*13f0*/  ISETP.GE.AND P0, PT, R11, 0x1, PT ;  /* 0x000000010b00780c */ /* 0x000fda0003f06270 */
[----:B------:R-:W-:Y:S05]  /*1400*/  @P0 BRA `(.L_x_19) ;  /* 0x0000000000980947 */ /* 0x000fea0003800000 */
[----:B------:R-:W-:Y:S02]  /*1410*/  ISETP.GE.AND P0, PT, R11, -0x18, PT ;  /* 0xffffffe80b00780c */ /* 0x000fe40003f06270 */
[----:B------:R-:W-:-:S11]  /*1420*/  LOP3.LUT R2, R2, 0x80000000, RZ, 0xc0, !PT ;  /* 0x8000000002027812 */ /* 0x000fd600078ec0ff */
[----:B------:R-:W-:Y:S05]  /*1430*/  @!P0 BRA `(.L_x_19) ;  /* 0x00000000008c8947 */ /* 0x000fea0003800000 */
[CCC-:B------:R-:W-:Y:S01]  /*1440*/  FFMA.RZ R3, R16.reuse, R12.reuse, R9.reuse ;  /* 0x0000000c10037223 */ /* 0x1c0fe2000000c009 */
[CCC-:B------:R-:W-:Y:S01]  /*1450*/  FFMA.RM R10, R16.reuse, R12.reuse, R9.reuse ;  /* 0x0000000c100a7223 */ /* 0x1c0fe20000004009 */
[C---:B------:R-:W-:Y:S02]  /*1460*/  ISETP.NE.AND P2, PT, R11.reuse, RZ, PT ;  /* 0x000000ff0b00720c */ /* 0x040fe40003f45270 */
[----:B------:R-:W-:Y:S02]  /*1470*/  ISETP.NE.AND P1, PT, R11, RZ, PT ;  /* 0x000000ff0b00720c */ /* 0x000fe40003f25270 */
[----:B------:R-:W-:Y:S01]  /*1480*/  LOP3.LUT R5, R3, 0x7fffff, RZ, 0xc0, !PT ;  /* 0x007fffff03057812 */ /* 0x000fe200078ec0ff */
[----:B------:R-:W-:Y:S01]  /*1490*/  FFMA.RP R3, R16, R12, R9 ;  /* 0x0000000c10037223 */ /* 0x000fe20000008009 */
[----:B------:R-:W-:Y:S02]  /*14a0*/  VIADD R12, R11, 0x20 ;  /* 0x000000200b0c7836 */ /* 0x000fe40000000000 */
[----:B------:R-:W-:Y:S01]  /*14b0*/  LOP3.LUT R5, R5, 0x800000, RZ, 0xfc, !PT ;  /* 0x0080000005057812 */ /* 0x000fe200078efcff */
[----:B------:R-:W-:Y:S01]  /*14c0*/  IMAD.MOV R9, RZ, RZ, -R11 ;  /* 0x000000ffff097224 */ /* 0x000fe200078e0a0b */
[----:B------:R-:W-:-:S02]  /*14d0*/  FSETP.NEU.FTZ.AND P0, PT, R3, R10, PT ;  /* 0x0000000a0300720b */ /* 0x000fc40003f1d000 */
[----:B------:R-:W-:Y:S02]  /*14e0*/  SHF.L.U32 R12, R5, R12, RZ ;  /* 0x0000000c050c7219 */ /* 0x000fe400000006ff */
[----:B------:R-:W-:Y:S02]  /*14f0*/  SEL R10, R9, RZ, P2 ;  /* 0x000000ff090a7207 */ /* 0x000fe40001000000 */
[----:B------:R-:W-:Y:S02]  /*1500*/  ISETP.NE.AND P1, PT, R12, RZ, P1 ;  /* 0x000000ff0c00720c */ /* 0x000fe40000f25270 */
[----:B------:R-:W-:Y:S02]  /*1510*/  SHF.R.U32.HI R10, RZ, R10, R5 ;  /* 0x0000000aff0a7219 */ /* 0x000fe40000011605 */
[----:B------:R-:W-:Y:S02]  /*1520*/  PLOP3.LUT P0, PT, P0, P1, PT, 0xf8, 0x8f ;  /* 0x00000000008f781c */ /* 0x000fe40000703f70 */
[----:B------:R-:W-:-:S02]  /*1530*/  SHF.R.U32.HI R12, RZ, 0x1, R10 ;  /* 0x00000001ff0c7819 */ /* 0x000fc4000001160a */
[----:B------:R-:W-:-:S04]  /*1540*/  SEL R3, RZ, 0x1, !P0 ;  /* 0x00000001ff037807 */ /* 0x000fc80004000000 */
[----:B------:R-:W-:-:S04]  /*1550*/  LOP3.LUT R3, R3, 0x1, R12, 0xf8, !PT ;  /* 0x0000000103037812 */ /* 0x000fc800078ef80c */
[----:B------:R-:W-:-:S05]  /*1560*/  LOP3.LUT R3, R3, R10, RZ, 0xc0, !PT ;  /* 0x0000000a03037212 */ /* 0x000fca00078ec0ff */
[----:B------:R-:W-:-:S05]  /*1570*/  IMAD.IADD R3, R12, 0x1, R3 ;  /* 0x000000010c037824 */ /* 0x000fca00078e0203 */
[----:B------:R-:W-:Y:S01]  /*1580*/  LOP3.LUT R2, R3, R2, RZ, 0xfc, !PT ;  /* 0x0000000203027212 */ /* 0x000fe200078efcff */
[----:B------:R-:W-:Y:S06]  /*1590*/  BRA `(.L_x_19) ;  /* 0x0000000000347947 */ /* 0x000fec0003800000 */
.L_x_18:
[----:B------:R-:W-:-:S04]  /*15a0*/  LOP3.LUT R2, R2, 0x80000000, RZ, 0xc0, !PT ;  /* 0x8000000002027812 */ /* 0x000fc800078ec0ff */
[----:B------:R-:W-:Y:S01]  /*15b0*/  LOP3.LUT R2, R2, 0x7f800000, RZ, 0xfc, !PT ;  /* 0x7f80000002027812 */ /* 0x000fe200078efcff */
[----:B------:R-:W-:Y:S06]  /*15c0*/  BRA `(.L_x_19) ;  /* 0x0000000000287947 */ /* 0x000fec0003800000 */
.L_x_17:
[----:B------:R-:W-:Y:S01]  /*15d0*/  IMAD R2, R10, 0x800000, R2 ;  /* 0x008000000a027824 */ /* 0x000fe200078e0202 */
[----:B------:R-:W-:Y:S06]  /*15e0*/  BRA `(.L_x_19) ;  /* 0x0000000000207947 */ /* 0x000fec0003800000 */
.L_x_16:
[----:B------:R-:W-:-:S04]  /*15f0*/  LOP3.LUT R2, R3, 0x80000000, R2, 0x48, !PT ;  /* 0x8000000003027812 */ /* 0x000fc800078e4802 */
[----:B------:R-:W-:Y:S01]  /*1600*/  LOP3.LUT R2, R2, 0x7f800000, RZ, 0xfc, !PT ;  /* 0x7f80000002027812 */ /* 0x000fe200078efcff */
[----:B------:R-:W-:Y:S06]  /*1610*/  BRA `(.L_x_19) ;  /* 0x0000000000147947 */ /* 0x000fec0003800000 */
.L_x_15:
[----:B------:R-:W-:Y:S01]  /*1620*/  LOP3.LUT R2, R3, 0x80000000, R2, 0x48, !PT ;  /* 0x8000000003027812 */ /* 0x000fe200078e4802 */
[----:B------:R-:W-:Y:S06]  /*1630*/  BRA `(.L_x_19) ;  /* 0x00000000000c7947 */ /* 0x000fec0003800000 */
.L_x_14:
[----:B------:R-:W0:Y:S01]  /*1640*/  MUFU.RSQ R2, -QNAN ;  /* 0xffc0000000027908 */ /* 0x000e220000001400 */
[----:B------:R-:W-:Y:S05]  /*1650*/  BRA `(.L_x_19) ;  /* 0x0000000000047947 */ /* 0x000fea0003800000 */
.L_x_13:
[----:B------:R-:W-:-:S07]  /*1660*/  FADD.FTZ R2, R2, R3 ;  /* 0x0000000302027221 */ /* 0x000fce0000010000 */
.L_x_19:
[----:B------:R-:W-:-:S04]  /*1670*/  IMAD.MOV.U32 R9, RZ, RZ, 0x0 ;  /* 0x00000000ff097424 */ /* 0x000fc800078e00ff */
[----:B0-----:R-:W-:Y:S05]  /*1680*/  RET.REL.NODEC R8 `(_Z7computefifffffffffffffff) ;  /* 0xffffffe8085c7950 */ /* 0x001fea0003c3ffff */
.L_x_20:
[----:B------:R-:W-:-:S00]  /*1690*/  BRA `(.L_x_20) ;  /* 0xfffffffc00fc7947 */ /* 0x000fc0000383ffff */
[----:B------:R-:W-:-:S00]  /*16a0*/  NOP ;  /* 0x0000000000007918 */ /* 0x000fc00000000000 */
        /* <DEDUP_REMOVED lines=13> */
.L_x_21:


//--------------------- .nv.global.init           --------------------------
	.section	.nv.global.init,"aw",@progbits
.nv.global.init:
	.type		$str,@object
	.size		$str,(.L_0 - $str)
$str:
        /*0000*/ 	.byte	0x25, 0x2e, 0x31, 0x37, 0x67, 0x0a, 0x00
.L_0:


//--------------------- .nv.shared.reserved.0     --------------------------
	.section	.nv.shared.reserved.0,"aw",@nobits
	.weak		__nv_reservedSMEM_offset_0_alias
	.size		__nv_reservedSMEM_offset_0_alias, 0, 64
	.other		__nv_reservedSMEM_offset_0_alias,@"STO_CUDA_RESERVED_SHARED STV_DEFAULT"
__nv_reservedSMEM_offset_0_alias:
	.zero		0
	.zero		64


//--------------------- .nv.constant0._Z7computefifffffffffffffff --------------------------
	.section	.nv.constant0._Z7computefifffffffffffffff,"a",@progbits
	.sectionflags	@""
	.align	4
.nv.constant0._Z7computefifffffffffffffff:
	.zero		964


//--------------------- SYMBOLS --------------------------

	.type		.nv.reservedSmem.offset0,@object
	.size		.nv.reservedSmem.offset0,0x4
	.type		vprintf,@function
